//
// Generated by NVIDIA NVVM Compiler
//
// Compiler Build ID: CL-36424714
// Cuda compilation tools, release 13.0, V13.0.88
// Based on NVVM 20.0.0
//

.version 9.0
.target sm_100
.address_size 64

	// .globl	_Z9helloCUDAPPi
.extern .func  (.param .b32 func_retval0) vprintf
(
	.param .b64 vprintf_param_0,
	.param .b64 vprintf_param_1
)
;
.global .align 1 .b8 $str[43] = {72, 101, 108, 108, 111, 32, 116, 104, 114, 101, 97, 100, 32, 37, 100, 44, 32, 37, 100, 44, 32, 37, 100, 44, 32, 37, 100, 44, 32, 37, 100, 44, 32, 37, 100, 44, 32, 102, 61, 37, 100, 10};

.visible .entry _Z9helloCUDAPPi(
	.param .u64 .ptr .align 1 _Z9helloCUDAPPi_param_0
)
{
	.local .align 8 .b8 	__local_depot0[32];
	.reg .b64 	%SP;
	.reg .b64 	%SPL;
	.reg .b32 	%r<10>;
	.reg .b64 	%rd<12>;

	mov.u64 	%SPL, __local_depot0;
	cvta.local.u64 	%SP, %SPL;
	ld.param.u64 	%rd1, [_Z9helloCUDAPPi_param_0];
	cvta.to.global.u64 	%rd2, %rd1;
	add.u64 	%rd3, %SP, 0;
	add.u64 	%rd4, %SPL, 0;
	mov.u32 	%r1, %tid.x;
	mov.u32 	%r2, %tid.y;
	mov.u32 	%r3, %ctaid.x;
	mov.u32 	%r4, %ctaid.y;
	mov.u32 	%r5, %ntid.x;
	mov.u32 	%r6, %ntid.y;
	mul.wide.u32 	%rd5, %r2, 8;
	add.s64 	%rd6, %rd2, %rd5;
	ld.global.u64 	%rd7, [%rd6];
	mul.wide.u32 	%rd8, %r1, 4;
	add.s64 	%rd9, %rd7, %rd8;
	ld.u32 	%r7, [%rd9];
	st.local.v2.u32 	[%rd4], {%r1, %r2};
	st.local.v2.u32 	[%rd4+8], {%r3, %r4};
	st.local.v2.u32 	[%rd4+16], {%r5, %r6};
	st.local.u32 	[%rd4+24], %r7;
	mov.u64 	%rd10, $str;
	cvta.global.u64 	%rd11, %rd10;
	{ // callseq 0, 0
	.param .b64 param0;
	st.param.b64 	[param0], %rd11;
	.param .b64 param1;
	st.param.b64 	[param1], %rd3;
	.param .b32 retval0;
	call.uni (retval0), 
	vprintf, 
	(
	param0, 
	param1
	);
	ld.param.b32 	%r8, [retval0];
	} // callseq 0
	ret;

}


// ===== COMPILED SASS (sm_100) =====

	.target	sm_100

	.elftype	@"ET_EXEC"


//--------------------- .note.nv.tkinfo           --------------------------
	.section	.note.nv.tkinfo,"",@"SHT_NOTE"
	.sectionflags	@"SHF_NOTE_NV_TKINFO"
	.tkinfo
        /*0018*/ 	.word	0x00000002
        /*0030*/ 	.string	""
        /*0030*/ 	.string	"ptxas"
        /*0030*/ 	.string	"Cuda compilation tools, release 13.0, V13.0.88"
        /*0030*/ 	.string	"Build cuda_13.0.r13.0/compiler.36424714_0"
        /*0030*/ 	.string	"-arch sm_100 -m 64 "



//--------------------- .note.nv.cuinfo           --------------------------
	.section	.note.nv.cuinfo,"",@"SHT_NOTE"
	.sectionflags	@"SHF_NOTE_NV_CUINFO"
        /*0018*/ 	.short	0x0002
        /*001a*/ 	.short	0x0064
        /*001c*/ 	.short	0x0082
	.zero		2


//--------------------- .nv.info                  --------------------------
	.section	.nv.info,"",@"SHT_CUDA_INFO"
	.align	4


	//----- nvinfo : EIATTR_REGCOUNT
	.align		4
        /*0000*/ 	.byte	0x04, 0x2f
        /*0002*/ 	.short	(.L_2 - .L_1)
	.align		4
.L_1:
        /*0004*/ 	.word	index@(_Z9helloCUDAPPi)
        /*0008*/ 	.word	0x00000018


	//----- nvinfo : EIATTR_FRAME_SIZE
	.align		4
.L_2:
        /*000c*/ 	.byte	0x04, 0x11
        /*000e*/ 	.short	(.L_4 - .L_3)
	.align		4
.L_3:
        /*0010*/ 	.word	index@(_Z9helloCUDAPPi)
        /*0014*/ 	.word	0x00000020


	//----- nvinfo : EIATTR_MIN_STACK_SIZE
	.align		4
.L_4:
        /*0018*/ 	.byte	0x04, 0x12
        /*001a*/ 	.short	(.L_6 - .L_5)
	.align		4
.L_5:
        /*001c*/ 	.word	index@(_Z9helloCUDAPPi)
        /*0020*/ 	.word	0x00000020
.L_6:


//--------------------- .nv.compat                --------------------------
	.section	.nv.compat,"",@"SHT_CUDA_COMPAT_INFO"
	.align	4
        /*0000*/ 	.byte	0x02, 0x09, 0x00, 0x00, 0x02, 0x02, 0x01, 0x00, 0x02, 0x05, 0x05, 0x00, 0x03, 0x07, 0x01, 0x01
        /*0010*/ 	.byte	0x02, 0x03, 0x00, 0x00, 0x02, 0x06, 0x01, 0x00, 0x04, 0x0b, 0x08, 0x00, 0x09, 0x00, 0x00, 0x00
        /*0020*/ 	.byte	0x00, 0x00, 0x00, 0x00


//--------------------- .nv.info._Z9helloCUDAPPi  --------------------------
	.section	.nv.info._Z9helloCUDAPPi,"",@"SHT_CUDA_INFO"
	.sectionflags	@""
	.align	4


	//----- nvinfo : EIATTR_CUDA_API_VERSION
	.align		4
        /*0000*/ 	.byte	0x04, 0x37
        /*0002*/ 	.short	(.L_8 - .L_7)
.L_7:
        /*0004*/ 	.word	0x00000082


	//----- nvinfo : EIATTR_KPARAM_INFO
	.align		4
.L_8:
        /*0008*/ 	.byte	0x04, 0x17
        /*000a*/ 	.short	(.L_10 - .L_9)
.L_9:
        /*000c*/ 	.word	0x00000000
        /*0010*/ 	.short	0x0000
        /*0012*/ 	.short	0x0000
        /*0014*/ 	.byte	0x00, 0xf5, 0x21, 0x00


	//----- nvinfo : EIATTR_SPARSE_MMA_MASK
	.align		4
.L_10:
        /*0018*/ 	.byte	0x03, 0x50
        /*001a*/ 	.short	0x0000


	//----- nvinfo : EIATTR_MAXREG_COUNT
	.align		4
        /*001c*/ 	.byte	0x03, 0x1b
        /*001e*/ 	.short	0x00ff


	//----- nvinfo : EIATTR_EXTERNS
	.align		4
        /*0020*/ 	.byte	0x04, 0x0f
        /*0022*/ 	.short	(.L_12 - .L_11)


	//   ....[0]....
	.align		4
.L_11:
        /*0024*/ 	.word	index@(vprintf)


	//----- nvinfo : EIATTR_MERCURY_ISA_VERSION
	.align		4
.L_12:
        /*0028*/ 	.byte	0x03, 0x5f
        /*002a*/ 	.short	0x0101


	//----- nvinfo : EIATTR_VRC_CTA_INIT_COUNT
	.align		4
        /*002c*/ 	.byte	0x02, 0x4a
	.zero		1
	.zero		1


	//----- nvinfo : EIATTR_SYSCALL_OFFSETS
	.align		4
        /*0030*/ 	.byte	0x04, 0x46
        /*0032*/ 	.short	(.L_14 - .L_13)


	//   ....[0]....
.L_13:
        /*0034*/ 	.word	0x000001c0


	//----- nvinfo : EIATTR_EXIT_INSTR_OFFSETS
	.align		4
.L_14:
        /*0038*/ 	.byte	0x04, 0x1c
        /*003a*/ 	.short	(.L_16 - .L_15)


	//   ....[0]....
.L_15:
        /*003c*/ 	.word	0x000001d0


	//----- nvinfo : EIATTR_CBANK_PARAM_SIZE
	.align		4
.L_16:
        /*0040*/ 	.byte	0x03, 0x19
        /*0042*/ 	.short	0x0008


	//----- nvinfo : EIATTR_PARAM_CBANK
	.align		4
        /*0044*/ 	.byte	0x04, 0x0a
        /*0046*/ 	.short	(.L_18 - .L_17)
	.align		4
.L_17:
        /*0048*/ 	.word	index@(.nv.constant0._Z9helloCUDAPPi)
        /*004c*/ 	.short	0x0380
        /*004e*/ 	.short	0x0008


	//----- nvinfo : EIATTR_SW_WAR
	.align		4
.L_18:
        /*0050*/ 	.byte	0x04, 0x36
        /*0052*/ 	.short	(.L_20 - .L_19)
.L_19:
        /*0054*/ 	.word	0x00000008
.L_20:


//--------------------- .nv.callgraph             --------------------------
	.section	.nv.callgraph,"",@"SHT_CUDA_CALLGRAPH"
	.align	4
	.sectionentsize	8
	.align		4
        /*0000*/ 	.word	0x00000000
	.align		4
        /*0004*/ 	.word	0xffffffff
	.align		4
        /*0008*/ 	.word	index@(_Z9helloCUDAPPi)
	.align		4
        /*000c*/ 	.word	index@(vprintf)
	.align		4
        /*0010*/ 	.word	0x00000000
	.align		4
        /*0014*/ 	.word	0xfffffffe
	.align		4
        /*0018*/ 	.word	0x00000000
	.align		4
        /*001c*/ 	.word	0xfffffffd
	.align		4
        /*0020*/ 	.word	0x00000000
	.align		4
        /*0024*/ 	.word	0xfffffffc


//--------------------- .nv.constant4             --------------------------
	.section	.nv.constant4,"a",@progbits
	.align	8
	.align		8
.nv.constant4:
        /*0000*/ 	.dword	vprintf
	.align		8
        /*0008*/ 	.dword	$str


//--------------------- .text._Z9helloCUDAPPi     --------------------------
	.section	.text._Z9helloCUDAPPi,"ax",@progbits
	.align	128
        .global         _Z9helloCUDAPPi
        .type           _Z9helloCUDAPPi,@function
        .size           _Z9helloCUDAPPi,(.L_x_2 - _Z9helloCUDAPPi)
        .other          _Z9helloCUDAPPi,@"STO_CUDA_ENTRY STV_DEFAULT"
_Z9helloCUDAPPi:
.text._Z9helloCUDAPPi:
[----:B------:R-:W0:Y:S01]  /*0000*/  LDC R1, c[0x0][0x37c] ;  /* 0x0000df00ff017b82 */ /* 0x000e220000000800 */
[----:B------:R-:W1:Y:S07]  /*0010*/  S2R R9, SR_TID.Y ;  /* 0x0000000000097919 */ /* 0x000e6e0000002200 */
[----:B------:R-:W1:Y:S01]  /*0020*/  LDC.64 R2, c[0x0][0x380] ;  /* 0x0000e000ff027b82 */ /* 0x000e620000000a00 */
[----:B------:R-:W2:Y:S01]  /*0030*/  LDCU.64 UR4, c[0x0][0x358] ;  /* 0x00006b00ff0477ac */ /* 0x000ea20008000a00 */
[----:B0-----:R-:W-:Y:S01]  /*0040*/  VIADD R1, R1, 0xffffffe0 ;  /* 0xffffffe001017836 */ /* 0x001fe20000000000 */
[----:B------:R-:W0:Y:S01]  /*0050*/  S2R R8, SR_TID.X ;  /* 0x0000000000087919 */ /* 0x000e220000002100 */
[----:B------:R-:W3:Y:S01]  /*0060*/  LDCU.64 UR6, c[0x4][0x8] ;  /* 0x01000100ff0677ac */ /* 0x000ee20008000a00 */
[----:B-1----:R-:W-:-:S06]  /*0070*/  IMAD.WIDE.U32 R2, R9, 0x8, R2 ;  /* 0x0000000809027825 */ /* 0x002fcc00078e0002 */
[----:B--2---:R-:W0:Y:S01]  /*0080*/  LDG.E.64 R2, desc[UR4][R2.64] ;  /* 0x0000000402027981 */ /* 0x004e22000c1e1b00 */
[----:B------:R-:W1:Y:S01]  /*0090*/  S2R R10, SR_CTAID.X ;  /* 0x00000000000a7919 */ /* 0x000e620000002500 */
[----:B------:R-:W1:Y:S01]  /*00a0*/  S2R R11, SR_CTAID.Y ;  /* 0x00000000000b7919 */ /* 0x000e620000002600 */
[----:B0-----:R-:W-:-:S05]  /*00b0*/  IMAD.WIDE.U32 R4, R8, 0x4, R2 ;  /* 0x0000000408047825 */ /* 0x001fca00078e0002 */
[----:B------:R3:W2:Y:S01]  /*00c0*/  LD.E R0, desc[UR4][R4.64] ;  /* 0x0000000404007980 */ /* 0x0006a2000c101900 */
[----:B------:R-:W0:Y:S01]  /*00d0*/  LDCU UR5, c[0x0][0x2fc] ;  /* 0x00005f80ff0577ac */ /* 0x000e220008000800 */
[----:B------:R-:W4:Y:S01]  /*00e0*/  LDC R12, c[0x0][0x360] ;  /* 0x0000d800ff0c7b82 */ /* 0x000f220000000800 */
[----:B------:R-:W-:Y:S01]  /*00f0*/  MOV R2, 0x0 ;  /* 0x0000000000027802 */ /* 0x000fe20000000f00 */
[----:B------:R0:W-:Y:S01]  /*0100*/  STL.64 [R1], R8 ;  /* 0x0000000801007387 */ /* 0x0001e20000100a00 */
[----:B------:R-:W5:Y:S03]  /*0110*/  LDCU UR4, c[0x0][0x2f8] ;  /* 0x00005f00ff0477ac */ /* 0x000f660008000800 */
[----:B-1----:R1:W-:Y:S02]  /*0120*/  STL.64 [R1+0x8], R10 ;  /* 0x0000080a01007387 */ /* 0x0023e40000100a00 */
[----:B------:R-:W4:Y:S01]  /*0130*/  LDC R13, c[0x0][0x364] ;  /* 0x0000d900ff0d7b82 */ /* 0x000f220000000800 */
[----:B---3--:R-:W-:Y:S01]  /*0140*/  IMAD.U32 R4, RZ, RZ, UR6 ;  /* 0x00000006ff047e24 */ /* 0x008fe2000f8e00ff */
[----:B------:R-:W-:-:S06]  /*0150*/  MOV R5, UR7 ;  /* 0x0000000700057c02 */ /* 0x000fcc0008000f00 */
[----:B------:R-:W3:Y:S01]  /*0160*/  LDC.64 R2, c[0x4][R2] ;  /* 0x0100000002027b82 */ /* 0x000ee20000000a00 */
[----:B-----5:R-:W-:-:S04]  /*0170*/  IADD3 R6, P0, PT, R1, UR4, RZ ;  /* 0x0000000401067c10 */ /* 0x020fc8000ff1e0ff */
[----:B0-----:R-:W-:Y:S01]  /*0180*/  IADD3.X R7, PT, PT, RZ, UR5, RZ, P0, !PT ;  /* 0x00000005ff077c10 */ /* 0x001fe200087fe4ff */
[----:B----4-:R1:W-:Y:S04]  /*0190*/  STL.64 [R1+0x10], R12 ;  /* 0x0000100c01007387 */ /* 0x0103e80000100a00 */
[----:B--23--:R1:W-:Y:S04]  /*01a0*/  STL [R1+0x18], R0 ;  /* 0x0000180001007387 */ /* 0x00c3e80000100800 */
[----:B------:R-:W-:-:S07]  /*01b0*/  LEPC R20, `(.L_x_0) ;  /* 0x000000001014794e */ /* 0x000fce0000000000 */
[----:B-1----:R-:W-:Y:S05]  /*01c0*/  CALL.ABS.NOINC R2 ;  /* 0x0000000002007343 */ /* 0x002fea0003c00000 */
.L_x_0:
[----:B------:R-:W-:Y:S05]  /*01d0*/  EXIT ;  /* 0x000000000000794d */ /* 0x000fea0003800000 */
.L_x_1:
[----:B------:R-:W-:-:S00]  /*01e0*/  BRA `(.L_x_1) ;  /* 0xfffffffc00fc7947 */ /* 0x000fc0000383ffff */
[----:B------:R-:W-:-:S00]  /*01f0*/  NOP ;  /* 0x0000000000007918 */ /* 0x000fc00000000000 */
        /* <DEDUP_REMOVED lines=8> */
.L_x_2:


//--------------------- .nv.global.init           --------------------------
	.section	.nv.global.init,"aw",@progbits
.nv.global.init:
	.type		$str,@object
	.size		$str,(.L_0 - $str)
$str:
        /*0000*/ 	.byte	0x48, 0x65, 0x6c, 0x6c, 0x6f, 0x20, 0x74, 0x68, 0x72, 0x65, 0x61, 0x64, 0x20, 0x25, 0x64, 0x2c
        /*0010*/ 	.byte	0x20, 0x25, 0x64, 0x2c, 0x20, 0x25, 0x64, 0x2c, 0x20, 0x25, 0x64, 0x2c, 0x20, 0x25, 0x64, 0x2c
        /*0020*/ 	.byte	0x20, 0x25, 0x64, 0x2c, 0x20, 0x66, 0x3d, 0x25, 0x64, 0x0a, 0x00
.L_0:


//--------------------- .nv.shared.reserved.0     --------------------------
	.section	.nv.shared.reserved.0,"aw",@nobits
	.weak		__nv_reservedSMEM_offset_0_alias
	.size		__nv_reservedSMEM_offset_0_alias, 0, 64
	.other		__nv_reservedSMEM_offset_0_alias,@"STO_CUDA_RESERVED_SHARED STV_DEFAULT"
__nv_reservedSMEM_offset_0_alias:
	.zero		0
	.zero		64


//--------------------- .nv.constant0._Z9helloCUDAPPi --------------------------
	.section	.nv.constant0._Z9helloCUDAPPi,"a",@progbits
	.sectionflags	@""
	.align	4
.nv.constant0._Z9helloCUDAPPi:
	.zero		904


//--------------------- SYMBOLS --------------------------

	.type		.nv.reservedSmem.offset0,@object
	.size		.nv.reservedSmem.offset0,0x4
	.type		vprintf,@function
